//
// Generated by NVIDIA NVVM Compiler
//
// Compiler Build ID: CL-36424714
// Cuda compilation tools, release 13.0, V13.0.88
// Based on NVVM 20.0.0
//

.version 9.0
.target sm_100
.address_size 64

	// .globl	_Z10CopyMatrixPimS_mii
// _ZZ20MultiplyMatrixSharedPiS_S_iE5tileA has been demoted
// _ZZ20MultiplyMatrixSharedPiS_S_iE5tileB has been demoted

.visible .entry _Z10CopyMatrixPimS_mii(
	.param .u64 .ptr .align 1 _Z10CopyMatrixPimS_mii_param_0,
	.param .u64 _Z10CopyMatrixPimS_mii_param_1,
	.param .u64 .ptr .align 1 _Z10CopyMatrixPimS_mii_param_2,
	.param .u64 _Z10CopyMatrixPimS_mii_param_3,
	.param .u32 _Z10CopyMatrixPimS_mii_param_4,
	.param .u32 _Z10CopyMatrixPimS_mii_param_5
)
{
	.reg .pred 	%p<4>;
	.reg .b32 	%r<14>;
	.reg .b64 	%rd<13>;

	ld.param.u64 	%rd1, [_Z10CopyMatrixPimS_mii_param_0];
	ld.param.u64 	%rd2, [_Z10CopyMatrixPimS_mii_param_1];
	ld.param.u64 	%rd3, [_Z10CopyMatrixPimS_mii_param_2];
	ld.param.u64 	%rd4, [_Z10CopyMatrixPimS_mii_param_3];
	ld.param.u32 	%r3, [_Z10CopyMatrixPimS_mii_param_4];
	ld.param.u32 	%r4, [_Z10CopyMatrixPimS_mii_param_5];
	mov.u32 	%r6, %ctaid.x;
	mov.u32 	%r7, %ntid.x;
	mov.u32 	%r8, %tid.x;
	mad.lo.s32 	%r1, %r6, %r7, %r8;
	mov.u32 	%r9, %ctaid.y;
	mov.u32 	%r10, %ntid.y;
	mov.u32 	%r11, %tid.y;
	mad.lo.s32 	%r12, %r9, %r10, %r11;
	setp.ge.s32 	%p1, %r1, %r3;
	setp.ge.s32 	%p2, %r12, %r4;
	or.pred  	%p3, %p1, %p2;
	@%p3 bra 	$L__BB0_2;
	cvta.to.global.u64 	%rd5, %rd1;
	cvta.to.global.u64 	%rd6, %rd3;
	cvt.u64.u32 	%rd7, %r12;
	mad.lo.s64 	%rd8, %rd2, %rd7, %rd5;
	mad.lo.s64 	%rd9, %rd4, %rd7, %rd6;
	mul.wide.s32 	%rd10, %r1, 4;
	add.s64 	%rd11, %rd8, %rd10;
	ld.global.u32 	%r13, [%rd11];
	add.s64 	%rd12, %rd9, %rd10;
	st.global.u32 	[%rd12], %r13;
$L__BB0_2:
	ret;

}
	// .globl	_Z20MultiplyMatrixSharedPiS_S_i
.visible .entry _Z20MultiplyMatrixSharedPiS_S_i(
	.param .u64 .ptr .align 1 _Z20MultiplyMatrixSharedPiS_S_i_param_0,
	.param .u64 .ptr .align 1 _Z20MultiplyMatrixSharedPiS_S_i_param_1,
	.param .u64 .ptr .align 1 _Z20MultiplyMatrixSharedPiS_S_i_param_2,
	.param .u32 _Z20MultiplyMatrixSharedPiS_S_i_param_3
)
{
	.reg .pred 	%p<5>;
	.reg .b32 	%r<220>;
	.reg .b64 	%rd<26>;
	// demoted variable
	.shared .align 4 .b8 _ZZ20MultiplyMatrixSharedPiS_S_iE5tileA[1024];
	// demoted variable
	.shared .align 4 .b8 _ZZ20MultiplyMatrixSharedPiS_S_iE5tileB[1024];
	ld.param.u32 	%r29, [_Z20MultiplyMatrixSharedPiS_S_i_param_3];
	mov.u32 	%r31, %ctaid.x;
	mov.u32 	%r32, %ctaid.y;
	mov.u32 	%r1, %tid.x;
	mov.u32 	%r2, %tid.y;
	shl.b32 	%r33, %r32, 4;
	add.s32 	%r3, %r33, %r2;
	shl.b32 	%r4, %r31, 4;
	add.s32 	%r5, %r4, %r1;
	setp.lt.s32 	%p1, %r29, 1;
	mov.b32 	%r219, 0;
	@%p1 bra 	$L__BB1_7;
	add.s32 	%r6, %r29, 15;
	mad.lo.s32 	%r7, %r29, %r3, %r1;
	shl.b32 	%r36, %r2, 6;
	mov.u32 	%r37, _ZZ20MultiplyMatrixSharedPiS_S_iE5tileA;
	add.s32 	%r8, %r37, %r36;
	mov.u32 	%r38, _ZZ20MultiplyMatrixSharedPiS_S_iE5tileB;
	add.s32 	%r39, %r38, %r36;
	shl.b32 	%r40, %r1, 2;
	add.s32 	%r9, %r39, %r40;
	setp.lt.u32 	%p2, %r29, 17;
	mov.b32 	%r217, 0;
	mov.u32 	%r219, %r217;
	@%p2 bra 	$L__BB1_5;
	shr.u32 	%r42, %r6, 4;
	and.b32  	%r43, %r42, 134217726;
	neg.s32 	%r214, %r43;
	add.s32 	%r44, %r2, 16;
	mad.lo.s32 	%r45, %r29, %r44, %r1;
	add.s32 	%r212, %r45, %r4;
	mad.lo.s32 	%r46, %r2, %r29, %r1;
	add.s32 	%r211, %r46, %r4;
	mov.b32 	%r219, 0;
	mov.u32 	%r213, %r7;
$L__BB1_3:
	ld.param.u64 	%rd23, [_Z20MultiplyMatrixSharedPiS_S_i_param_1];
	ld.param.u64 	%rd21, [_Z20MultiplyMatrixSharedPiS_S_i_param_0];
	cvta.to.global.u64 	%rd4, %rd21;
	mul.wide.s32 	%rd5, %r213, 4;
	add.s64 	%rd6, %rd4, %rd5;
	ld.global.u32 	%r47, [%rd6];
	add.s32 	%r50, %r8, %r40;
	st.shared.u32 	[%r50], %r47;
	cvta.to.global.u64 	%rd7, %rd23;
	mul.wide.u32 	%rd8, %r211, 4;
	add.s64 	%rd9, %rd7, %rd8;
	ld.global.u32 	%r51, [%rd9];
	st.shared.u32 	[%r9], %r51;
	bar.sync 	0;
	ld.shared.u32 	%r52, [%r8];
	add.s32 	%r54, %r38, %r40;
	ld.shared.u32 	%r55, [%r54];
	mad.lo.s32 	%r56, %r55, %r52, %r219;
	ld.shared.u32 	%r57, [%r8+4];
	ld.shared.u32 	%r58, [%r54+64];
	mad.lo.s32 	%r59, %r58, %r57, %r56;
	ld.shared.u32 	%r60, [%r8+8];
	ld.shared.u32 	%r61, [%r54+128];
	mad.lo.s32 	%r62, %r61, %r60, %r59;
	ld.shared.u32 	%r63, [%r8+12];
	ld.shared.u32 	%r64, [%r54+192];
	mad.lo.s32 	%r65, %r64, %r63, %r62;
	ld.shared.u32 	%r66, [%r8+16];
	ld.shared.u32 	%r67, [%r54+256];
	mad.lo.s32 	%r68, %r67, %r66, %r65;
	ld.shared.u32 	%r69, [%r8+20];
	ld.shared.u32 	%r70, [%r54+320];
	mad.lo.s32 	%r71, %r70, %r69, %r68;
	ld.shared.u32 	%r72, [%r8+24];
	ld.shared.u32 	%r73, [%r54+384];
	mad.lo.s32 	%r74, %r73, %r72, %r71;
	ld.shared.u32 	%r75, [%r8+28];
	ld.shared.u32 	%r76, [%r54+448];
	mad.lo.s32 	%r77, %r76, %r75, %r74;
	ld.shared.u32 	%r78, [%r8+32];
	ld.shared.u32 	%r79, [%r54+512];
	mad.lo.s32 	%r80, %r79, %r78, %r77;
	ld.shared.u32 	%r81, [%r8+36];
	ld.shared.u32 	%r82, [%r54+576];
	mad.lo.s32 	%r83, %r82, %r81, %r80;
	ld.shared.u32 	%r84, [%r8+40];
	ld.shared.u32 	%r85, [%r54+640];
	mad.lo.s32 	%r86, %r85, %r84, %r83;
	ld.shared.u32 	%r87, [%r8+44];
	ld.shared.u32 	%r88, [%r54+704];
	mad.lo.s32 	%r89, %r88, %r87, %r86;
	ld.shared.u32 	%r90, [%r8+48];
	ld.shared.u32 	%r91, [%r54+768];
	mad.lo.s32 	%r92, %r91, %r90, %r89;
	ld.shared.u32 	%r93, [%r8+52];
	ld.shared.u32 	%r94, [%r54+832];
	mad.lo.s32 	%r95, %r94, %r93, %r92;
	ld.shared.u32 	%r96, [%r8+56];
	ld.shared.u32 	%r97, [%r54+896];
	mad.lo.s32 	%r98, %r97, %r96, %r95;
	ld.shared.u32 	%r99, [%r8+60];
	ld.shared.u32 	%r100, [%r54+960];
	mad.lo.s32 	%r101, %r100, %r99, %r98;
	bar.sync 	0;
	ld.global.u32 	%r102, [%rd6+64];
	st.shared.u32 	[%r50], %r102;
	mul.wide.u32 	%rd10, %r212, 4;
	add.s64 	%rd11, %rd7, %rd10;
	ld.global.u32 	%r103, [%rd11];
	st.shared.u32 	[%r9], %r103;
	bar.sync 	0;
	ld.shared.u32 	%r104, [%r8];
	ld.shared.u32 	%r105, [%r54];
	mad.lo.s32 	%r106, %r105, %r104, %r101;
	ld.shared.u32 	%r107, [%r8+4];
	ld.shared.u32 	%r108, [%r54+64];
	mad.lo.s32 	%r109, %r108, %r107, %r106;
	ld.shared.u32 	%r110, [%r8+8];
	ld.shared.u32 	%r111, [%r54+128];
	mad.lo.s32 	%r112, %r111, %r110, %r109;
	ld.shared.u32 	%r113, [%r8+12];
	ld.shared.u32 	%r114, [%r54+192];
	mad.lo.s32 	%r115, %r114, %r113, %r112;
	ld.shared.u32 	%r116, [%r8+16];
	ld.shared.u32 	%r117, [%r54+256];
	mad.lo.s32 	%r118, %r117, %r116, %r115;
	ld.shared.u32 	%r119, [%r8+20];
	ld.shared.u32 	%r120, [%r54+320];
	mad.lo.s32 	%r121, %r120, %r119, %r118;
	ld.shared.u32 	%r122, [%r8+24];
	ld.shared.u32 	%r123, [%r54+384];
	mad.lo.s32 	%r124, %r123, %r122, %r121;
	ld.shared.u32 	%r125, [%r8+28];
	ld.shared.u32 	%r126, [%r54+448];
	mad.lo.s32 	%r127, %r126, %r125, %r124;
	ld.shared.u32 	%r128, [%r8+32];
	ld.shared.u32 	%r129, [%r54+512];
	mad.lo.s32 	%r130, %r129, %r128, %r127;
	ld.shared.u32 	%r131, [%r8+36];
	ld.shared.u32 	%r132, [%r54+576];
	mad.lo.s32 	%r133, %r132, %r131, %r130;
	ld.shared.u32 	%r134, [%r8+40];
	ld.shared.u32 	%r135, [%r54+640];
	mad.lo.s32 	%r136, %r135, %r134, %r133;
	ld.shared.u32 	%r137, [%r8+44];
	ld.shared.u32 	%r138, [%r54+704];
	mad.lo.s32 	%r139, %r138, %r137, %r136;
	ld.shared.u32 	%r140, [%r8+48];
	ld.shared.u32 	%r141, [%r54+768];
	mad.lo.s32 	%r142, %r141, %r140, %r139;
	ld.shared.u32 	%r143, [%r8+52];
	ld.shared.u32 	%r144, [%r54+832];
	mad.lo.s32 	%r145, %r144, %r143, %r142;
	ld.shared.u32 	%r146, [%r8+56];
	ld.shared.u32 	%r147, [%r54+896];
	mad.lo.s32 	%r148, %r147, %r146, %r145;
	ld.shared.u32 	%r149, [%r8+60];
	ld.shared.u32 	%r150, [%r54+960];
	mad.lo.s32 	%r219, %r150, %r149, %r148;
	bar.sync 	0;
	add.s32 	%r214, %r214, 2;
	add.s32 	%r213, %r213, 32;
	shl.b32 	%r151, %r29, 5;
	add.s32 	%r212, %r212, %r151;
	add.s32 	%r211, %r211, %r151;
	setp.ne.s32 	%p3, %r214, 0;
	@%p3 bra 	$L__BB1_3;
	and.b32  	%r217, %r6, 2147483616;
$L__BB1_5:
	and.b32  	%r152, %r6, 16;
	setp.eq.s32 	%p4, %r152, 0;
	@%p4 bra 	$L__BB1_7;
	ld.param.u64 	%rd24, [_Z20MultiplyMatrixSharedPiS_S_i_param_1];
	ld.param.u64 	%rd22, [_Z20MultiplyMatrixSharedPiS_S_i_param_0];
	add.s32 	%r153, %r7, %r217;
	cvta.to.global.u64 	%rd12, %rd22;
	mul.wide.s32 	%rd13, %r153, 4;
	add.s64 	%rd14, %rd12, %rd13;
	ld.global.u32 	%r154, [%rd14];
	add.s32 	%r157, %r8, %r40;
	st.shared.u32 	[%r157], %r154;
	add.s32 	%r158, %r217, %r2;
	mad.lo.s32 	%r159, %r158, %r29, %r5;
	cvta.to.global.u64 	%rd15, %rd24;
	mul.wide.u32 	%rd16, %r159, 4;
	add.s64 	%rd17, %rd15, %rd16;
	ld.global.u32 	%r160, [%rd17];
	st.shared.u32 	[%r9], %r160;
	bar.sync 	0;
	ld.shared.u32 	%r161, [%r8];
	add.s32 	%r163, %r38, %r40;
	ld.shared.u32 	%r164, [%r163];
	mad.lo.s32 	%r165, %r164, %r161, %r219;
	ld.shared.u32 	%r166, [%r8+4];
	ld.shared.u32 	%r167, [%r163+64];
	mad.lo.s32 	%r168, %r167, %r166, %r165;
	ld.shared.u32 	%r169, [%r8+8];
	ld.shared.u32 	%r170, [%r163+128];
	mad.lo.s32 	%r171, %r170, %r169, %r168;
	ld.shared.u32 	%r172, [%r8+12];
	ld.shared.u32 	%r173, [%r163+192];
	mad.lo.s32 	%r174, %r173, %r172, %r171;
	ld.shared.u32 	%r175, [%r8+16];
	ld.shared.u32 	%r176, [%r163+256];
	mad.lo.s32 	%r177, %r176, %r175, %r174;
	ld.shared.u32 	%r178, [%r8+20];
	ld.shared.u32 	%r179, [%r163+320];
	mad.lo.s32 	%r180, %r179, %r178, %r177;
	ld.shared.u32 	%r181, [%r8+24];
	ld.shared.u32 	%r182, [%r163+384];
	mad.lo.s32 	%r183, %r182, %r181, %r180;
	ld.shared.u32 	%r184, [%r8+28];
	ld.shared.u32 	%r185, [%r163+448];
	mad.lo.s32 	%r186, %r185, %r184, %r183;
	ld.shared.u32 	%r187, [%r8+32];
	ld.shared.u32 	%r188, [%r163+512];
	mad.lo.s32 	%r189, %r188, %r187, %r186;
	ld.shared.u32 	%r190, [%r8+36];
	ld.shared.u32 	%r191, [%r163+576];
	mad.lo.s32 	%r192, %r191, %r190, %r189;
	ld.shared.u32 	%r193, [%r8+40];
	ld.shared.u32 	%r194, [%r163+640];
	mad.lo.s32 	%r195, %r194, %r193, %r192;
	ld.shared.u32 	%r196, [%r8+44];
	ld.shared.u32 	%r197, [%r163+704];
	mad.lo.s32 	%r198, %r197, %r196, %r195;
	ld.shared.u32 	%r199, [%r8+48];
	ld.shared.u32 	%r200, [%r163+768];
	mad.lo.s32 	%r201, %r200, %r199, %r198;
	ld.shared.u32 	%r202, [%r8+52];
	ld.shared.u32 	%r203, [%r163+832];
	mad.lo.s32 	%r204, %r203, %r202, %r201;
	ld.shared.u32 	%r205, [%r8+56];
	ld.shared.u32 	%r206, [%r163+896];
	mad.lo.s32 	%r207, %r206, %r205, %r204;
	ld.shared.u32 	%r208, [%r8+60];
	ld.shared.u32 	%r209, [%r163+960];
	mad.lo.s32 	%r219, %r209, %r208, %r207;
	bar.sync 	0;
$L__BB1_7:
	ld.param.u64 	%rd25, [_Z20MultiplyMatrixSharedPiS_S_i_param_2];
	cvta.to.global.u64 	%rd18, %rd25;
	mad.lo.s32 	%r210, %r29, %r3, %r5;
	mul.wide.s32 	%rd19, %r210, 4;
	add.s64 	%rd20, %rd18, %rd19;
	st.global.u32 	[%rd20], %r219;
	ret;

}


// ===== COMPILED SASS (sm_100) =====

	.target	sm_100

	.elftype	@"ET_EXEC"


//--------------------- .note.nv.tkinfo           --------------------------
	.section	.note.nv.tkinfo,"",@"SHT_NOTE"
	.sectionflags	@"SHF_NOTE_NV_TKINFO"
	.tkinfo
        /*0018*/ 	.word	0x00000002
        /*0030*/ 	.string	""
        /*0030*/ 	.string	"ptxas"
        /*0030*/ 	.string	"Cuda compilation tools, release 13.0, V13.0.88"
        /*0030*/ 	.string	"Build cuda_13.0.r13.0/compiler.36424714_0"
        /*0030*/ 	.string	"-arch sm_100 -m 64 "



//--------------------- .note.nv.cuinfo           --------------------------
	.section	.note.nv.cuinfo,"",@"SHT_NOTE"
	.sectionflags	@"SHF_NOTE_NV_CUINFO"
        /*0018*/ 	.short	0x0002
        /*001a*/ 	.short	0x0064
        /*001c*/ 	.short	0x0082
	.zero		2


//--------------------- .nv.info                  --------------------------
	.section	.nv.info,"",@"SHT_CUDA_INFO"
	.align	4


	//----- nvinfo : EIATTR_REGCOUNT
	.align		4
        /*0000*/ 	.byte	0x04, 0x2f
        /*0002*/ 	.short	(.L_1 - .L_0)
	.align		4
.L_0:
        /*0004*/ 	.word	index@(_Z10CopyMatrixPimS_mii)
        /*0008*/ 	.word	0x0000000c


	//----- nvinfo : EIATTR_FRAME_SIZE
	.align		4
.L_1:
        /*000c*/ 	.byte	0x04, 0x11
        /*000e*/ 	.short	(.L_3 - .L_2)
	.align		4
.L_2:
        /*0010*/ 	.word	index@(_Z10CopyMatrixPimS_mii)
        /*0014*/ 	.word	0x00000000


	//----- nvinfo : EIATTR_REGCOUNT
	.align		4
.L_3:
        /*0018*/ 	.byte	0x04, 0x2f
        /*001a*/ 	.short	(.L_5 - .L_4)
	.align		4
.L_4:
        /*001c*/ 	.word	index@(_Z20MultiplyMatrixSharedPiS_S_i)
        /*0020*/ 	.word	0x00000020


	//----- nvinfo : EIATTR_FRAME_SIZE
	.align		4
.L_5:
        /*0024*/ 	.byte	0x04, 0x11
        /*0026*/ 	.short	(.L_7 - .L_6)
	.align		4
.L_6:
        /*0028*/ 	.word	index@(_Z20MultiplyMatrixSharedPiS_S_i)
        /*002c*/ 	.word	0x00000000


	//----- nvinfo : EIATTR_MIN_STACK_SIZE
	.align		4
.L_7:
        /*0030*/ 	.byte	0x04, 0x12
        /*0032*/ 	.short	(.L_9 - .L_8)
	.align		4
.L_8:
        /*0034*/ 	.word	index@(_Z20MultiplyMatrixSharedPiS_S_i)
        /*0038*/ 	.word	0x00000000


	//----- nvinfo : EIATTR_MIN_STACK_SIZE
	.align		4
.L_9:
        /*003c*/ 	.byte	0x04, 0x12
        /*003e*/ 	.short	(.L_11 - .L_10)
	.align		4
.L_10:
        /*0040*/ 	.word	index@(_Z10CopyMatrixPimS_mii)
        /*0044*/ 	.word	0x00000000
.L_11:


//--------------------- .nv.compat                --------------------------
	.section	.nv.compat,"",@"SHT_CUDA_COMPAT_INFO"
	.align	4
        /*0000*/ 	.byte	0x02, 0x09, 0x00, 0x00, 0x02, 0x02, 0x01, 0x00, 0x02, 0x05, 0x05, 0x00, 0x03, 0x07, 0x01, 0x01
        /*0010*/ 	.byte	0x02, 0x03, 0x00, 0x00, 0x02, 0x06, 0x01, 0x00, 0x04, 0x0b, 0x08, 0x00, 0x09, 0x00, 0x00, 0x00
        /*0020*/ 	.byte	0x00, 0x00, 0x00, 0x00


//--------------------- .nv.info._Z20MultiplyMatrixSharedPiS_S_i --------------------------
	.section	.nv.info._Z20MultiplyMatrixSharedPiS_S_i,"",@"SHT_CUDA_INFO"
	.sectionflags	@""
	.align	4


	//----- nvinfo : EIATTR_CUDA_API_VERSION
	.align		4
        /*0000*/ 	.byte	0x04, 0x37
        /*0002*/ 	.short	(.L_13 - .L_12)
.L_12:
        /*0004*/ 	.word	0x00000082


	//----- nvinfo : EIATTR_KPARAM_INFO
	.align		4
.L_13:
        /*0008*/ 	.byte	0x04, 0x17
        /*000a*/ 	.short	(.L_15 - .L_14)
.L_14:
        /*000c*/ 	.word	0x00000000
        /*0010*/ 	.short	0x0003
        /*0012*/ 	.short	0x0018
        /*0014*/ 	.byte	0x00, 0xf0, 0x11, 0x00


	//----- nvinfo : EIATTR_KPARAM_INFO
	.align		4
.L_15:
        /*0018*/ 	.byte	0x04, 0x17
        /*001a*/ 	.short	(.L_17 - .L_16)
.L_16:
        /*001c*/ 	.word	0x00000000
        /*0020*/ 	.short	0x0002
        /*0022*/ 	.short	0x0010
        /*0024*/ 	.byte	0x00, 0xf5, 0x21, 0x00


	//----- nvinfo : EIATTR_KPARAM_INFO
	.align		4
.L_17:
        /*0028*/ 	.byte	0x04, 0x17
        /*002a*/ 	.short	(.L_19 - .L_18)
.L_18:
        /*002c*/ 	.word	0x00000000
        /*0030*/ 	.short	0x0001
        /*0032*/ 	.short	0x0008
        /*0034*/ 	.byte	0x00, 0xf5, 0x21, 0x00


	//----- nvinfo : EIATTR_KPARAM_INFO
	.align		4
.L_19:
        /*0038*/ 	.byte	0x04, 0x17
        /*003a*/ 	.short	(.L_21 - .L_20)
.L_20:
        /*003c*/ 	.word	0x00000000
        /*0040*/ 	.short	0x0000
        /*0042*/ 	.short	0x0000
        /*0044*/ 	.byte	0x00, 0xf5, 0x21, 0x00


	//----- nvinfo : EIATTR_SPARSE_MMA_MASK
	.align		4
.L_21:
        /*0048*/ 	.byte	0x03, 0x50
        /*004a*/ 	.short	0x0000


	//----- nvinfo : EIATTR_MAXREG_COUNT
	.align		4
        /*004c*/ 	.byte	0x03, 0x1b
        /*004e*/ 	.short	0x00ff


	//----- nvinfo : EIATTR_NUM_BARRIERS
	.align		4
        /*0050*/ 	.byte	0x02, 0x4c
        /*0052*/ 	.byte	0x01
	.zero		1


	//----- nvinfo : EIATTR_MERCURY_ISA_VERSION
	.align		4
        /*0054*/ 	.byte	0x03, 0x5f
        /*0056*/ 	.short	0x0101


	//----- nvinfo : EIATTR_VRC_CTA_INIT_COUNT
	.align		4
        /*0058*/ 	.byte	0x02, 0x4a
	.zero		1
	.zero		1


	//----- nvinfo : EIATTR_EXIT_INSTR_OFFSETS
	.align		4
        /*005c*/ 	.byte	0x04, 0x1c
        /*005e*/ 	.short	(.L_23 - .L_22)


	//   ....[0]....
.L_22:
        /*0060*/ 	.word	0x00000bf0


	//----- nvinfo : EIATTR_CBANK_PARAM_SIZE
	.align		4
.L_23:
        /*0064*/ 	.byte	0x03, 0x19
        /*0066*/ 	.short	0x001c


	//----- nvinfo : EIATTR_PARAM_CBANK
	.align		4
        /*0068*/ 	.byte	0x04, 0x0a
        /*006a*/ 	.short	(.L_25 - .L_24)
	.align		4
.L_24:
        /*006c*/ 	.word	index@(.nv.constant0._Z20MultiplyMatrixSharedPiS_S_i)
        /*0070*/ 	.short	0x0380
        /*0072*/ 	.short	0x001c


	//----- nvinfo : EIATTR_SW_WAR
	.align		4
.L_25:
        /*0074*/ 	.byte	0x04, 0x36
        /*0076*/ 	.short	(.L_27 - .L_26)
.L_26:
        /*0078*/ 	.word	0x00000008
.L_27:


//--------------------- .nv.info._Z10CopyMatrixPimS_mii --------------------------
	.section	.nv.info._Z10CopyMatrixPimS_mii,"",@"SHT_CUDA_INFO"
	.sectionflags	@""
	.align	4


	//----- nvinfo : EIATTR_CUDA_API_VERSION
	.align		4
        /*0000*/ 	.byte	0x04, 0x37
        /*0002*/ 	.short	(.L_29 - .L_28)
.L_28:
        /*0004*/ 	.word	0x00000082


	//----- nvinfo : EIATTR_KPARAM_INFO
	.align		4
.L_29:
        /*0008*/ 	.byte	0x04, 0x17
        /*000a*/ 	.short	(.L_31 - .L_30)
.L_30:
        /*000c*/ 	.word	0x00000000
        /*0010*/ 	.short	0x0005
        /*0012*/ 	.short	0x0024
        /*0014*/ 	.byte	0x00, 0xf0, 0x11, 0x00


	//----- nvinfo : EIATTR_KPARAM_INFO
	.align		4
.L_31:
        /*0018*/ 	.byte	0x04, 0x17
        /*001a*/ 	.short	(.L_33 - .L_32)
.L_32:
        /*001c*/ 	.word	0x00000000
        /*0020*/ 	.short	0x0004
        /*0022*/ 	.short	0x0020
        /*0024*/ 	.byte	0x00, 0xf0, 0x11, 0x00


	//----- nvinfo : EIATTR_KPARAM_INFO
	.align		4
.L_33:
        /*0028*/ 	.byte	0x04, 0x17
        /*002a*/ 	.short	(.L_35 - .L_34)
.L_34:
        /*002c*/ 	.word	0x00000000
        /*0030*/ 	.short	0x0003
        /*0032*/ 	.short	0x0018
        /*0034*/ 	.byte	0x00, 0xf0, 0x21, 0x00


	//----- nvinfo : EIATTR_KPARAM_INFO
	.align		4
.L_35:
        /*0038*/ 	.byte	0x04, 0x17
        /*003a*/ 	.short	(.L_37 - .L_36)
.L_36:
        /*003c*/ 	.word	0x00000000
        /*0040*/ 	.short	0x0002
        /*0042*/ 	.short	0x0010
        /*0044*/ 	.byte	0x00, 0xf5, 0x21, 0x00


	//----- nvinfo : EIATTR_KPARAM_INFO
	.align		4
.L_37:
        /*0048*/ 	.byte	0x04, 0x17
        /*004a*/ 	.short	(.L_39 - .L_38)
.L_38:
        /*004c*/ 	.word	0x00000000
        /*0050*/ 	.short	0x0001
        /*0052*/ 	.short	0x0008
        /*0054*/ 	.byte	0x00, 0xf0, 0x21, 0x00


	//----- nvinfo : EIATTR_KPARAM_INFO
	.align		4
.L_39:
        /*0058*/ 	.byte	0x04, 0x17
        /*005a*/ 	.short	(.L_41 - .L_40)
.L_40:
        /*005c*/ 	.word	0x00000000
        /*0060*/ 	.short	0x0000
        /*0062*/ 	.short	0x0000
        /*0064*/ 	.byte	0x00, 0xf5, 0x21, 0x00


	//----- nvinfo : EIATTR_SPARSE_MMA_MASK
	.align		4
.L_41:
        /*0068*/ 	.byte	0x03, 0x50
        /*006a*/ 	.short	0x0000


	//----- nvinfo : EIATTR_MAXREG_COUNT
	.align		4
        /*006c*/ 	.byte	0x03, 0x1b
        /*006e*/ 	.short	0x00ff


	//----- nvinfo : EIATTR_MERCURY_ISA_VERSION
	.align		4
        /*0070*/ 	.byte	0x03, 0x5f
        /*0072*/ 	.short	0x0101


	//----- nvinfo : EIATTR_VRC_CTA_INIT_COUNT
	.align		4
        /*0074*/ 	.byte	0x02, 0x4a
	.zero		1
	.zero		1


	//----- nvinfo : EIATTR_EXIT_INSTR_OFFSETS
	.align		4
        /*0078*/ 	.byte	0x04, 0x1c
        /*007a*/ 	.short	(.L_43 - .L_42)


	//   ....[0]....
.L_42:
        /*007c*/ 	.word	0x000000c0


	//   ....[1]....
        /*0080*/ 	.word	0x000001a0


	//----- nvinfo : EIATTR_CBANK_PARAM_SIZE
	.align		4
.L_43:
        /*0084*/ 	.byte	0x03, 0x19
        /*0086*/ 	.short	0x0028


	//----- nvinfo : EIATTR_PARAM_CBANK
	.align		4
        /*0088*/ 	.byte	0x04, 0x0a
        /*008a*/ 	.short	(.L_45 - .L_44)
	.align		4
.L_44:
        /*008c*/ 	.word	index@(.nv.constant0._Z10CopyMatrixPimS_mii)
        /*0090*/ 	.short	0x0380
        /*0092*/ 	.short	0x0028


	//----- nvinfo : EIATTR_SW_WAR
	.align		4
.L_45:
        /*0094*/ 	.byte	0x04, 0x36
        /*0096*/ 	.short	(.L_47 - .L_46)
.L_46:
        /*0098*/ 	.word	0x00000008
.L_47:


//--------------------- .nv.callgraph             --------------------------
	.section	.nv.callgraph,"",@"SHT_CUDA_CALLGRAPH"
	.align	4
	.sectionentsize	8
	.align		4
        /*0000*/ 	.word	0x00000000
	.align		4
        /*0004*/ 	.word	0xffffffff
	.align		4
        /*0008*/ 	.word	0x00000000
	.align		4
        /*000c*/ 	.word	0xfffffffe
	.align		4
        /*0010*/ 	.word	0x00000000
	.align		4
        /*0014*/ 	.word	0xfffffffd
	.align		4
        /*0018*/ 	.word	0x00000000
	.align		4
        /*001c*/ 	.word	0xfffffffc


//--------------------- .text._Z20MultiplyMatrixSharedPiS_S_i --------------------------
	.section	.text._Z20MultiplyMatrixSharedPiS_S_i,"ax",@progbits
	.align	128
        .global         _Z20MultiplyMatrixSharedPiS_S_i
        .type           _Z20MultiplyMatrixSharedPiS_S_i,@function
        .size           _Z20MultiplyMatrixSharedPiS_S_i,(.L_x_5 - _Z20MultiplyMatrixSharedPiS_S_i)
        .other          _Z20MultiplyMatrixSharedPiS_S_i,@"STO_CUDA_ENTRY STV_DEFAULT"
_Z20MultiplyMatrixSharedPiS_S_i:
.text._Z20MultiplyMatrixSharedPiS_S_i:
[----:B------:R-:W-:Y:S08]  /*0000*/  LDC R1, c[0x0][0x37c] ;  /* 0x0000df00ff017b82 */ /* 0x000ff00000000800 */
[----:B------:R-:W0:Y:S01]  /*0010*/  LDC R0, c[0x0][0x398] ;  /* 0x0000e600ff007b82 */ /* 0x000e220000000800 */
[----:B------:R-:W1:Y:S01]  /*0020*/  S2R R2, SR_CTAID.Y ;  /* 0x0000000000027919 */ /* 0x000e620000002600 */
[----:B------:R-:W2:Y:S01]  /*0030*/  LDCU.64 UR8, c[0x0][0x358] ;  /* 0x00006b00ff0877ac */ /* 0x000ea20008000a00 */
[----:B------:R-:W-:Y:S01]  /*0040*/  HFMA2 R25, -RZ, RZ, 0, 0 ;  /* 0x00000000ff197431 */ /* 0x000fe200000001ff */
[----:B------:R-:W1:Y:S01]  /*0050*/  S2R R7, SR_TID.Y ;  /* 0x0000000000077919 */ /* 0x000e620000002200 */
[----:B------:R-:W3:Y:S01]  /*0060*/  S2R R6, SR_CTAID.X ;  /* 0x0000000000067919 */ /* 0x000ee20000002500 */
[----:B------:R-:W3:Y:S01]  /*0070*/  S2R R17, SR_TID.X ;  /* 0x0000000000117919 */ /* 0x000ee20000002100 */
[----:B0-----:R-:W-:-:S02]  /*0080*/  ISETP.GE.AND P0, PT, R0, 0x1, PT ;  /* 0x000000010000780c */ /* 0x001fc40003f06270 */
[----:B-1----:R-:W-:Y:S02]  /*0090*/  LEA R3, R2, R7, 0x4 ;  /* 0x0000000702037211 */ /* 0x002fe400078e20ff */
[----:B---3--:R-:W-:-:S09]  /*00a0*/  LEA R5, R6, R17, 0x4 ;  /* 0x0000001106057211 */ /* 0x008fd200078e20ff */
[----:B--2---:R-:W-:Y:S05]  /*00b0*/  @!P0 BRA `(.L_x_0) ;  /* 0x0000000800bc8947 */ /* 0x004fea0003800000 */
[----:B------:R-:W0:Y:S01]  /*00c0*/  S2UR UR6, SR_CgaCtaId ;  /* 0x00000000000679c3 */ /* 0x000e220000008800 */
[----:B------:R-:W-:Y:S01]  /*00d0*/  UMOV UR4, 0x400 ;  /* 0x0000040000047882 */ /* 0x000fe20000000000 */
[C---:B------:R-:W-:Y:S01]  /*00e0*/  ISETP.GE.U32.AND P0, PT, R0.reuse, 0x11, PT ;  /* 0x000000110000780c */ /* 0x040fe20003f06070 */
[----:B------:R-:W-:Y:S01]  /*00f0*/  UIADD3 UR5, UPT, UPT, UR4, 0x400, URZ ;  /* 0x0000040004057890 */ /* 0x000fe2000fffe0ff */
[----:B------:R-:W-:Y:S01]  /*0100*/  IADD3 R23, PT, PT, R0, 0xf, RZ ;  /* 0x0000000f00177810 */ /* 0x000fe20007ffe0ff */
[----:B------:R-:W-:Y:S01]  /*0110*/  IMAD R22, R3, R0, R17 ;  /* 0x0000000003167224 */ /* 0x000fe200078e0211 */
[----:B------:R-:W-:Y:S02]  /*0120*/  MOV R4, RZ ;  /* 0x000000ff00047202 */ /* 0x000fe40000000f00 */
[----:B------:R-:W-:Y:S01]  /*0130*/  MOV R25, RZ ;  /* 0x000000ff00197202 */ /* 0x000fe20000000f00 */
[----:B0-----:R-:W-:Y:S02]  /*0140*/  ULEA UR5, UR6, UR5, 0x18 ;  /* 0x0000000506057291 */ /* 0x001fe4000f8ec0ff */
[----:B------:R-:W-:-:S04]  /*0150*/  ULEA UR4, UR6, UR4, 0x18 ;  /* 0x0000000406047291 */ /* 0x000fc8000f8ec0ff */
[C---:B------:R-:W-:Y:S02]  /*0160*/  LEA R20, R7.reuse, UR5, 0x6 ;  /* 0x0000000507147c11 */ /* 0x040fe4000f8e30ff */
[----:B------:R-:W-:Y:S02]  /*0170*/  LEA R2, R7, UR4, 0x6 ;  /* 0x0000000407027c11 */ /* 0x000fe4000f8e30ff */
[----:B------:R-:W-:Y:S01]  /*0180*/  LEA R20, R17, R20, 0x2 ;  /* 0x0000001411147211 */ /* 0x000fe200078e10ff */
[----:B------:R-:W-:Y:S06]  /*0190*/  @!P0 BRA `(.L_x_1) ;  /* 0x0000000400b08947 */ /* 0x000fec0003800000 */
[C---:B------:R-:W-:Y:S01]  /*01a0*/  IADD3 R4, PT, PT, R7.reuse, 0x10, RZ ;  /* 0x0000001007047810 */ /* 0x040fe20007ffe0ff */
[--C-:B------:R-:W-:Y:S01]  /*01b0*/  IMAD R19, R7, R0, R17.reuse ;  /* 0x0000000007137224 */ /* 0x100fe200078e0211 */
[----:B------:R-:W-:Y:S02]  /*01c0*/  MOV R25, RZ ;  /* 0x000000ff00197202 */ /* 0x000fe40000000f00 */
[----:B------:R-:W-:Y:S01]  /*01d0*/  MOV R16, R22 ;  /* 0x0000001600107202 */ /* 0x000fe20000000f00 */
[----:B------:R-:W-:Y:S01]  /*01e0*/  IMAD R21, R4, R0, R17 ;  /* 0x0000000004157224 */ /* 0x000fe200078e0211 */
[----:B------:R-:W-:Y:S02]  /*01f0*/  SHF.R.U32.HI R4, RZ, 0x4, R23 ;  /* 0x00000004ff047819 */ /* 0x000fe40000011617 */
[----:B------:R-:W-:Y:S02]  /*0200*/  LEA R19, R6, R19, 0x4 ;  /* 0x0000001306137211 */ /* 0x000fe400078e20ff */
[----:B------:R-:W-:-:S02]  /*0210*/  LOP3.LUT R18, R4, 0x7fffffe, RZ, 0xc0, !PT ;  /* 0x07fffffe04127812 */ /* 0x000fc400078ec0ff */
[----:B------:R-:W-:Y:S02]  /*0220*/  LEA R21, R6, R21, 0x4 ;  /* 0x0000001506157211 */ /* 0x000fe400078e20ff */
[C---:B------:R-:W-:Y:S02]  /*0230*/  LEA R6, R17.reuse, R2, 0x2 ;  /* 0x0000000211067211 */ /* 0x040fe400078e10ff */
[----:B------:R-:W-:Y:S02]  /*0240*/  LEA R4, R17, UR5, 0x2 ;  /* 0x0000000511047c11 */ /* 0x000fe4000f8e10ff */
[----:B------:R-:W-:-:S07]  /*0250*/  IADD3 R18, PT, PT, -R18, RZ, RZ ;  /* 0x000000ff12127210 */ /* 0x000fce0007ffe1ff */
.L_x_2:
[----:B------:R-:W0:Y:S08]  /*0260*/  LDC.64 R26, c[0x0][0x380] ;  /* 0x0000e000ff1a7b82 */ /* 0x000e300000000a00 */
[----:B------:R-:W1:Y:S01]  /*0270*/  LDC.64 R12, c[0x0][0x388] ;  /* 0x0000e200ff0c7b82 */ /* 0x000e620000000a00 */
[----:B0-----:R-:W-:-:S05]  /*0280*/  IMAD.WIDE R26, R16, 0x4, R26 ;  /* 0x00000004101a7825 */ /* 0x001fca00078e021a */
[----:B------:R-:W2:Y:S01]  /*0290*/  LDG.E R29, desc[UR8][R26.64] ;  /* 0x000000081a1d7981 */ /* 0x000ea2000c1e1900 */
[----:B-1----:R-:W-:-:S06]  /*02a0*/  IMAD.WIDE.U32 R14, R19, 0x4, R12 ;  /* 0x00000004130e7825 */ /* 0x002fcc00078e000c */
[----:B------:R-:W3:Y:S04]  /*02b0*/  LDG.E R15, desc[UR8][R14.64] ;  /* 0x000000080e0f7981 */ /* 0x000ee8000c1e1900 */
[----:B--2---:R-:W-:Y:S04]  /*02c0*/  STS [R6], R29 ;  /* 0x0000001d06007388 */ /* 0x004fe80000000800 */
[----:B---3--:R-:W-:Y:S01]  /*02d0*/  STS [R20], R15 ;  /* 0x0000000f14007388 */ /* 0x008fe20000000800 */
[----:B------:R-:W-:Y:S06]  /*02e0*/  BAR.SYNC.DEFER_BLOCKING 0x0 ;  /* 0x0000000000007b1d */ /* 0x000fec0000010000 */
[----:B------:R-:W-:Y:S04]  /*02f0*/  LDS R24, [R4] ;  /* 0x0000000004187984 */ /* 0x000fe80000000800 */
[----:B------:R-:W0:Y:S04]  /*0300*/  LDS.128 R8, [R2] ;  /* 0x0000000002087984 */ /* 0x000e280000000c00 */
[----:B------:R-:W1:Y:S04]  /*0310*/  LDS R28, [R4+0x40] ;  /* 0x00004000041c7984 */ /* 0x000e680000000800 */
[----:B------:R-:W-:Y:S04]  /*0320*/  LDS R14, [R4+0x100] ;  /* 0x00010000040e7984 */ /* 0x000fe80000000800 */
[----:B------:R-:W-:Y:S04]  /*0330*/  LDS R15, [R4+0x140] ;  /* 0x00014000040f7984 */ /* 0x000fe80000000800 */
[----:B------:R-:W-:Y:S01]  /*0340*/  LDS R29, [R4+0x380] ;  /* 0x00038000041d7984 */ /* 0x000fe20000000800 */
[----:B0-----:R-:W-:-:S03]  /*0350*/  IMAD R8, R8, R24, R25 ;  /* 0x0000001808087224 */ /* 0x001fc600078e0219 */
[----:B------:R-:W0:Y:S04]  /*0360*/  LDS R24, [R4+0x80] ;  /* 0x0000800004187984 */ /* 0x000e280000000800 */
[----:B------:R-:W2:Y:S01]  /*0370*/  LDS R25, [R4+0xc0] ;  /* 0x0000c00004197984 */ /* 0x000ea20000000800 */
[----:B-1----:R-:W-:-:S04]  /*0380*/  IMAD R9, R28, R9, R8 ;  /* 0x000000091c097224 */ /* 0x002fc800078e0208 */
[----:B0-----:R-:W-:Y:S02]  /*0390*/  IMAD R10, R24, R10, R9 ;  /* 0x0000000a180a7224 */ /* 0x001fe400078e0209 */
[----:B------:R-:W-:Y:S02]  /*03a0*/  LDS R24, [R4+0x1c0] ;  /* 0x0001c00004187984 */ /* 0x000fe40000000800 */
[----:B--2---:R-:W-:Y:S02]  /*03b0*/  IMAD R25, R25, R11, R10 ;  /* 0x0000000b19197224 */ /* 0x004fe400078e020a */
[----:B------:R-:W0:Y:S02]  /*03c0*/  LDS.128 R8, [R2+0x10] ;  /* 0x0000100002087984 */ /* 0x000e240000000c00 */
[----:B0-----:R-:W-:Y:S02]  /*03d0*/  IMAD R8, R8, R14, R25 ;  /* 0x0000000e08087224 */ /* 0x001fe400078e0219 */
[----:B------:R-:W0:Y:S02]  /*03e0*/  LDS R14, [R4+0x180] ;  /* 0x00018000040e7984 */ /* 0x000e240000000800 */
[----:B------:R-:W-:-:S04]  /*03f0*/  IMAD R9, R15, R9, R8 ;  /* 0x000000090f097224 */ /* 0x000fc800078e0208 */
[----:B0-----:R-:W-:Y:S02]  /*0400*/  IMAD R10, R14, R10, R9 ;  /* 0x0000000a0e0a7224 */ /* 0x001fe400078e0209 */
[----:B------:R-:W-:Y:S02]  /*0410*/  LDS R14, [R4+0x200] ;  /* 0x00020000040e7984 */ /* 0x000fe40000000800 */
[----:B------:R-:W-:Y:S02]  /*0420*/  IMAD R15, R24, R11, R10 ;  /* 0x0000000b180f7224 */ /* 0x000fe400078e020a */
[----:B------:R-:W0:Y:S04]  /*0430*/  LDS.128 R8, [R2+0x20] ;  /* 0x0000200002087984 */ /* 0x000e280000000c00 */
[----:B------:R-:W1:Y:S01]  /*0440*/  LDS R24, [R4+0x240] ;  /* 0x0002400004187984 */ /* 0x000e620000000800 */
[----:B0-----:R-:W-:-:S03]  /*0450*/  IMAD R8, R8, R14, R15 ;  /* 0x0000000e08087224 */ /* 0x001fc600078e020f */
[----:B------:R-:W0:Y:S04]  /*0460*/  LDS R14, [R4+0x280] ;  /* 0x00028000040e7984 */ /* 0x000e280000000800 */
[----:B------:R-:W2:Y:S01]  /*0470*/  LDS R15, [R4+0x2c0] ;  /* 0x0002c000040f7984 */ /* 0x000ea20000000800 */
[----:B-1----:R-:W-:-:S04]  /*0480*/  IMAD R9, R24, R9, R8 ;  /* 0x0000000918097224 */ /* 0x002fc800078e0208 */
[----:B0-----:R-:W-:Y:S02]  /*0490*/  IMAD R10, R14, R10, R9 ;  /* 0x0000000a0e0a7224 */ /* 0x001fe400078e0209 */
[----:B------:R-:W-:Y:S02]  /*04a0*/  LDS R14, [R4+0x300] ;  /* 0x00030000040e7984 */ /* 0x000fe40000000800 */
[----:B--2---:R-:W-:Y:S02]  /*04b0*/  IMAD R15, R15, R11, R10 ;  /* 0x0000000b0f0f7224 */ /* 0x004fe400078e020a */
[----:B------:R-:W0:Y:S01]  /*04c0*/  LDS.128 R8, [R2+0x30] ;  /* 0x0000300002087984 */ /* 0x000e220000000c00 */
[----:B------:R-:W-:-:S03]  /*04d0*/  IMAD.WIDE.U32 R24, R21, 0x4, R12 ;  /* 0x0000000415187825 */ /* 0x000fc600078e000c */
[----:B------:R-:W1:Y:S01]  /*04e0*/  LDS R12, [R4+0x340] ;  /* 0x00034000040c7984 */ /* 0x000e620000000800 */
[----:B0-----:R-:W-:-:S03]  /*04f0*/  IMAD R14, R8, R14, R15 ;  /* 0x0000000e080e7224 */ /* 0x001fc600078e020f */
[----:B------:R-:W0:Y:S01]  /*0500*/  LDS R8, [R4+0x3c0] ;  /* 0x0003c00004087984 */ /* 0x000e220000000800 */
[----:B------:R-:W-:Y:S06]  /*0510*/  BAR.SYNC.DEFER_BLOCKING 0x0 ;  /* 0x0000000000007b1d */ /* 0x000fec0000010000 */
[----:B------:R-:W2:Y:S04]  /*0520*/  LDG.E R27, desc[UR8][R26.64+0x40] ;  /* 0x000040081a1b7981 */ /* 0x000ea8000c1e1900 */
[----:B------:R1:W3:Y:S02]  /*0530*/  LDG.E R25, desc[UR8][R24.64] ;  /* 0x0000000818197981 */ /* 0x0002e4000c1e1900 */
[----:B-1----:R-:W-:-:S04]  /*0540*/  IMAD R24, R12, R9, R14 ;  /* 0x000000090c187224 */ /* 0x002fc800078e020e */
[----:B------:R-:W-:-:S04]  /*0550*/  IMAD R10, R29, R10, R24 ;  /* 0x0000000a1d0a7224 */ /* 0x000fc800078e0218 */
[----:B0-----:R-:W-:Y:S01]  /*0560*/  IMAD R11, R8, R11, R10 ;  /* 0x0000000b080b7224 */ /* 0x001fe200078e020a */
[----:B------:R-:W-:-:S04]  /*0570*/  IADD3 R18, PT, PT, R18, 0x2, RZ ;  /* 0x0000000212127810 */ /* 0x000fc80007ffe0ff */
[----:B------:R-:W-:Y:S02]  /*0580*/  ISETP.NE.AND P0, PT, R18, RZ, PT ;  /* 0x000000ff1200720c */ /* 0x000fe40003f05270 */
[----:B------:R-:W-:Y:S02]  /*0590*/  IADD3 R16, PT, PT, R16, 0x20, RZ ;  /* 0x0000002010107810 */ /* 0x000fe40007ffe0ff */
[C---:B------:R-:W-:Y:S02]  /*05a0*/  LEA R21, R0.reuse, R21, 0x5 ;  /* 0x0000001500157211 */ /* 0x040fe400078e28ff */
[----:B------:R-:W-:Y:S01]  /*05b0*/  LEA R19, R0, R19, 0x5 ;  /* 0x0000001300137211 */ /* 0x000fe200078e28ff */
[----:B--2---:R-:W-:Y:S04]  /*05c0*/  STS [R6], R27 ;  /* 0x0000001b06007388 */ /* 0x004fe80000000800 */
[----:B---3--:R-:W-:Y:S01]  /*05d0*/  STS [R20], R25 ;  /* 0x0000001914007388 */ /* 0x008fe20000000800 */
[----:B------:R-:W-:Y:S06]  /*05e0*/  BAR.SYNC.DEFER_BLOCKING 0x0 ;  /* 0x0000000000007b1d */ /* 0x000fec0000010000 */
[----:B------:R-:W-:Y:S04]  /*05f0*/  LDS R28, [R4] ;  /* 0x00000000041c7984 */ /* 0x000fe80000000800 */
[----:B------:R-:W0:Y:S04]  /*0600*/  LDS.128 R12, [R2] ;  /* 0x00000000020c7984 */ /* 0x000e280000000c00 */
[----:B------:R-:W1:Y:S04]  /*0610*/  LDS R9, [R4+0x40] ;  /* 0x0000400004097984 */ /* 0x000e680000000800 */
[----:B------:R-:W2:Y:S04]  /*0620*/  LDS R29, [R4+0x80] ;  /* 0x00008000041d7984 */ /* 0x000ea80000000800 */
[----:B------:R-:W-:Y:S04]  /*0630*/  LDS R26, [R4+0x100] ;  /* 0x00010000041a7984 */ /* 0x000fe80000000800 */
[----:B------:R-:W-:Y:S04]  /*0640*/  LDS R24, [R4+0x140] ;  /* 0x0001400004187984 */ /* 0x000fe80000000800 */
[----:B------:R-:W-:Y:S01]  /*0650*/  LDS R25, [R4+0x180] ;  /* 0x0001800004197984 */ /* 0x000fe20000000800 */
[----:B0-----:R-:W-:-:S03]  /*0660*/  IMAD R28, R12, R28, R11 ;  /* 0x0000001c0c1c7224 */ /* 0x001fc600078e020b */
[----:B------:R-:W0:Y:S01]  /*0670*/  LDS R12, [R4+0xc0] ;  /* 0x0000c000040c7984 */ /* 0x000e220000000800 */
[----:B-1----:R-:W-:-:S03]  /*0680*/  IMAD R13, R9, R13, R28 ;  /* 0x0000000d090d7224 */ /* 0x002fc600078e021c */
[----:B------:R-:W1:Y:S01]  /*0690*/  LDS.128 R8, [R2+0x10] ;  /* 0x0000100002087984 */ /* 0x000e620000000c00 */
[----:B--2---:R-:W-:-:S04]  /*06a0*/  IMAD R13, R29, R14, R13 ;  /* 0x0000000e1d0d7224 */ /* 0x004fc800078e020d */
[----:B0-----:R-:W-:-:S04]  /*06b0*/  IMAD R13, R12, R15, R13 ;  /* 0x0000000f0c0d7224 */ /* 0x001fc800078e020d */
[----:B-1----:R-:W-:Y:S02]  /*06c0*/  IMAD R13, R8, R26, R13 ;  /* 0x0000001a080d7224 */ /* 0x002fe400078e020d */
[----:B------:R-:W0:Y:S02]  /*06d0*/  LDS R8, [R4+0x1c0] ;  /* 0x0001c00004087984 */ /* 0x000e240000000800 */
[----:B------:R-:W-:Y:S02]  /*06e0*/  IMAD R9, R24, R9, R13 ;  /* 0x0000000918097224 */ /* 0x000fe400078e020d */
[----:B------:R-:W-:Y:S04]  /*06f0*/  LDS R26, [R4+0x200] ;  /* 0x00020000041a7984 */ /* 0x000fe80000000800 */
[----:B------:R-:W1:Y:S01]  /*0700*/  LDS.128 R12, [R2+0x20] ;  /* 0x00002000020c7984 */ /* 0x000e620000000c00 */
[----:B------:R-:W-:-:S03]  /*0710*/  IMAD R9, R25, R10, R9 ;  /* 0x0000000a19097224 */ /* 0x000fc600078e0209 */
[----:B------:R-:W2:Y:S04]  /*0720*/  LDS R24, [R4+0x240] ;  /* 0x0002400004187984 */ /* 0x000ea80000000800 */
[----:B------:R-:W3:Y:S01]  /*0730*/  LDS R25, [R4+0x280] ;  /* 0x0002800004197984 */ /* 0x000ee20000000800 */
[----:B0-----:R-:W-:-:S04]  /*0740*/  IMAD R9, R8, R11, R9 ;  /* 0x0000000b08097224 */ /* 0x001fc800078e0209 */
[----:B-1----:R-:W-:Y:S02]  /*0750*/  IMAD R9, R12, R26, R9 ;  /* 0x0000001a0c097224 */ /* 0x002fe400078e0209 */
[----:B------:R-:W0:Y:S02]  /*0760*/  LDS R12, [R4+0x2c0] ;  /* 0x0002c000040c7984 */ /* 0x000e240000000800 */
[----:B--2---:R-:W-:Y:S02]  /*0770*/  IMAD R24, R24, R13, R9 ;  /* 0x0000000d18187224 */ /* 0x004fe400078e0209 */
[----:B------:R-:W-:Y:S04]  /*0780*/  LDS R13, [R4+0x300] ;  /* 0x00030000040d7984 */ /* 0x000fe80000000800 */
[----:B------:R-:W1:Y:S01]  /*0790*/  LDS.128 R8, [R2+0x30] ;  /* 0x0000300002087984 */ /* 0x000e620000000c00 */
[----:B---3--:R-:W-:-:S03]  /*07a0*/  IMAD R24, R25, R14, R24 ;  /* 0x0000000e19187224 */ /* 0x008fc600078e0218 */
[----:B------:R-:W2:Y:S04]  /*07b0*/  LDS R25, [R4+0x340] ;  /* 0x0003400004197984 */ /* 0x000ea80000000800 */
[----:B------:R-:W3:Y:S04]  /*07c0*/  LDS R26, [R4+0x380] ;  /* 0x00038000041a7984 */ /* 0x000ee80000000800 */
[----:B------:R-:W4:Y:S01]  /*07d0*/  LDS R14, [R4+0x3c0] ;  /* 0x0003c000040e7984 */ /* 0x000f220000000800 */
[----:B0-----:R-:W-:-:S04]  /*07e0*/  IMAD R12, R12, R15, R24 ;  /* 0x0000000f0c0c7224 */ /* 0x001fc800078e0218 */
[----:B-1----:R-:W-:-:S04]  /*07f0*/  IMAD R8, R8, R13, R12 ;  /* 0x0000000d08087224 */ /* 0x002fc800078e020c */
[----:B--2---:R-:W-:-:S04]  /*0800*/  IMAD R9, R25, R9, R8 ;  /* 0x0000000919097224 */ /* 0x004fc800078e0208 */
[----:B---3--:R-:W-:-:S04]  /*0810*/  IMAD R9, R26, R10, R9 ;  /* 0x0000000a1a097224 */ /* 0x008fc800078e0209 */
[----:B----4-:R-:W-:Y:S01]  /*0820*/  IMAD R25, R14, R11, R9 ;  /* 0x0000000b0e197224 */ /* 0x010fe200078e0209 */
[----:B------:R-:W-:Y:S06]  /*0830*/  BAR.SYNC.DEFER_BLOCKING 0x0 ;  /* 0x0000000000007b1d */ /* 0x000fec0000010000 */
[----:B------:R-:W-:Y:S05]  /*0840*/  @P0 BRA `(.L_x_2) ;  /* 0xfffffff800840947 */ /* 0x000fea000383ffff */
[----:B------:R-:W-:-:S07]  /*0850*/  LOP3.LUT R4, R23, 0x7fffffe0, RZ, 0xc0, !PT ;  /* 0x7fffffe017047812 */ /* 0x000fce00078ec0ff */
.L_x_1:
[----:B------:R-:W-:-:S13]  /*0860*/  LOP3.LUT P0, RZ, R23, 0x10, RZ, 0xc0, !PT ;  /* 0x0000001017ff7812 */ /* 0x000fda000780c0ff */
[----:B------:R-:W-:Y:S05]  /*0870*/  @!P0 BRA `(.L_x_0) ;  /* 0x0000000000cc8947 */ /* 0x000fea0003800000 */
[----:B------:R-:W0:Y:S01]  /*0880*/  LDC.64 R10, c[0x0][0x380] ;  /* 0x0000e000ff0a7b82 */ /* 0x000e220000000a00 */
[-C--:B------:R-:W-:Y:S02]  /*0890*/  IADD3 R6, PT, PT, R7, R4.reuse, RZ ;  /* 0x0000000407067210 */ /* 0x080fe40007ffe0ff */
[----:B------:R-:W-:-:S03]  /*08a0*/  IADD3 R7, PT, PT, R22, R4, RZ ;  /* 0x0000000416077210 */ /* 0x000fc60007ffe0ff */
[----:B------:R-:W-:Y:S02]  /*08b0*/  IMAD R13, R6, R0, R5 ;  /* 0x00000000060d7224 */ /* 0x000fe400078e0205 */
[----:B------:R-:W1:Y:S01]  /*08c0*/  LDC.64 R8, c[0x0][0x388] ;  /* 0x0000e200ff087b82 */ /* 0x000e620000000a00 */
[----:B0-----:R-:W-:-:S05]  /*08d0*/  IMAD.WIDE R6, R7, 0x4, R10 ;  /* 0x0000000407067825 */ /* 0x001fca00078e020a */
[----:B------:R-:W2:Y:S01]  /*08e0*/  LDG.E R16, desc[UR8][R6.64] ;  /* 0x0000000806107981 */ /* 0x000ea2000c1e1900 */
[----:B-1----:R-:W-:-:S05]  /*08f0*/  IMAD.WIDE.U32 R12, R13, 0x4, R8 ;  /* 0x000000040d0c7825 */ /* 0x002fca00078e0008 */
[----:B------:R-:W3:Y:S01]  /*0900*/  LDG.E R19, desc[UR8][R12.64] ;  /* 0x000000080c137981 */ /* 0x000ee2000c1e1900 */
[C---:B------:R-:W-:Y:S02]  /*0910*/  LEA R21, R17.reuse, R2, 0x2 ;  /* 0x0000000211157211 */ /* 0x040fe400078e10ff */
[----:B------:R-:W-:-:S03]  /*0920*/  LEA R4, R17, UR5, 0x2 ;  /* 0x0000000511047c11 */ /* 0x000fc6000f8e10ff */
[----:B--2---:R-:W-:Y:S04]  /*0930*/  STS [R21], R16 ;  /* 0x0000001015007388 */ /* 0x004fe80000000800 */
[----:B---3--:R-:W-:Y:S01]  /*0940*/  STS [R20], R19 ;  /* 0x0000001314007388 */ /* 0x008fe20000000800 */
[----:B------:R-:W-:Y:S06]  /*0950*/  BAR.SYNC.DEFER_BLOCKING 0x0 ;  /* 0x0000000000007b1d */ /* 0x000fec0000010000 */
[----:B------:R-:W-:Y:S04]  /*0960*/  LDS R17, [R4] ;  /* 0x0000000004117984 */ /* 0x000fe80000000800 */
[----:B------:R-:W0:Y:S04]  /*0970*/  LDS.128 R8, [R2] ;  /* 0x0000000002087984 */ /* 0x000e280000000c00 */
[----:B------:R-:W1:Y:S04]  /*0980*/  LDS R22, [R4+0x40] ;  /* 0x0000400004167984 */ /* 0x000e680000000800 */
[----:B------:R-:W2:Y:S04]  /*0990*/  LDS R27, [R4+0x80] ;  /* 0x00008000041b7984 */ /* 0x000ea80000000800 */
[----:B------:R-:W3:Y:S04]  /*09a0*/  LDS R26, [R4+0xc0] ;  /* 0x0000c000041a7984 */ /* 0x000ee80000000800 */
[----:B------:R-:W-:Y:S04]  /*09b0*/  LDS R7, [R4+0x100] ;  /* 0x0001000004077984 */ /* 0x000fe80000000800 */
[----:B------:R-:W4:Y:S04]  /*09c0*/  LDS.128 R12, [R2+0x10] ;  /* 0x00001000020c7984 */ /* 0x000f280000000c00 */
[----:B------:R-:W5:Y:S04]  /*09d0*/  LDS R6, [R4+0x140] ;  /* 0x0001400004067984 */ /* 0x000f680000000800 */
[----:B------:R-:W5:Y:S04]  /*09e0*/  LDS R21, [R4+0x180] ;  /* 0x0001800004157984 */ /* 0x000f680000000800 */
[----:B------:R-:W5:Y:S04]  /*09f0*/  LDS R20, [R4+0x1c0] ;  /* 0x0001c00004147984 */ /* 0x000f680000000800 */
[----:B------:R-:W-:Y:S01]  /*0a00*/  LDS R23, [R4+0x200] ;  /* 0x0002000004177984 */ /* 0x000fe20000000800 */
[----:B0-----:R-:W-:-:S03]  /*0a10*/  IMAD R8, R8, R17, R25 ;  /* 0x0000001108087224 */ /* 0x001fc600078e0219 */
[----:B------:R-:W-:Y:S04]  /*0a20*/  LDS R24, [R4+0x2c0] ;  /* 0x0002c00004187984 */ /* 0x000fe80000000800 */
[----:B------:R-:W0:Y:S01]  /*0a30*/  LDS.128 R16, [R2+0x20] ;  /* 0x0000200002107984 */ /* 0x000e220000000c00 */
[----:B-1----:R-:W-:-:S03]  /*0a40*/  IMAD R8, R22, R9, R8 ;  /* 0x0000000916087224 */ /* 0x002fc600078e0208 */
[----:B------:R-:W1:Y:S01]  /*0a50*/  LDS R22, [R4+0x240] ;  /* 0x0002400004167984 */ /* 0x000e620000000800 */
[----:B--2---:R-:W-:-:S03]  /*0a60*/  IMAD R8, R27, R10, R8 ;  /* 0x0000000a1b087224 */ /* 0x004fc600078e0208 */
[----:B------:R-:W2:Y:S01]  /*0a70*/  LDS R25, [R4+0x280] ;  /* 0x0002800004197984 */ /* 0x000ea20000000800 */
[----:B---3--:R-:W-:-:S03]  /*0a80*/  IMAD R26, R26, R11, R8 ;  /* 0x0000000b1a1a7224 */ /* 0x008fc600078e0208 */
[----:B------:R-:W-:Y:S04]  /*0a90*/  LDS R27, [R4+0x300] ;  /* 0x00030000041b7984 */ /* 0x000fe80000000800 */
[----:B------:R-:W3:Y:S01]  /*0aa0*/  LDS.128 R8, [R2+0x30] ;  /* 0x0000300002087984 */ /* 0x000ee20000000c00 */
[----:B----4-:R-:W-:-:S03]  /*0ab0*/  IMAD R7, R12, R7, R26 ;  /* 0x000000070c077224 */ /* 0x010fc600078e021a */
[----:B------:R-:W4:Y:S01]  /*0ac0*/  LDS R12, [R4+0x340] ;  /* 0x00034000040c7984 */ /* 0x000f220000000800 */
[----:B-----5:R-:W-:-:S03]  /*0ad0*/  IMAD R13, R6, R13, R7 ;  /* 0x0000000d060d7224 */ /* 0x020fc600078e0207 */
[----:B------:R-:W5:Y:S04]  /*0ae0*/  LDS R7, [R4+0x380] ;  /* 0x0003800004077984 */ /* 0x000f680000000800 */
[----:B------:R-:W5:Y:S01]  /*0af0*/  LDS R6, [R4+0x3c0] ;  /* 0x0003c00004067984 */ /* 0x000f620000000800 */
[----:B------:R-:W-:-:S04]  /*0b00*/  IMAD R13, R21, R14, R13 ;  /* 0x0000000e150d7224 */ /* 0x000fc800078e020d */
[----:B------:R-:W-:-:S04]  /*0b10*/  IMAD R13, R20, R15, R13 ;  /* 0x0000000f140d7224 */ /* 0x000fc800078e020d */
[----:B0-----:R-:W-:-:S04]  /*0b20*/  IMAD R13, R16, R23, R13 ;  /* 0x00000017100d7224 */ /* 0x001fc800078e020d */
[----:B-1----:R-:W-:-:S04]  /*0b30*/  IMAD R13, R22, R17, R13 ;  /* 0x00000011160d7224 */ /* 0x002fc800078e020d */
[----:B--2---:R-:W-:-:S04]  /*0b40*/  IMAD R13, R25, R18, R13 ;  /* 0x00000012190d7224 */ /* 0x004fc800078e020d */
[----:B------:R-:W-:-:S04]  /*0b50*/  IMAD R13, R24, R19, R13 ;  /* 0x00000013180d7224 */ /* 0x000fc800078e020d */
[----:B---3--:R-:W-:-:S04]  /*0b60*/  IMAD R8, R8, R27, R13 ;  /* 0x0000001b08087224 */ /* 0x008fc800078e020d */
[----:B----4-:R-:W-:-:S04]  /*0b70*/  IMAD R8, R12, R9, R8 ;  /* 0x000000090c087224 */ /* 0x010fc800078e0208 */
[----:B-----5:R-:W-:-:S04]  /*0b80*/  IMAD R7, R7, R10, R8 ;  /* 0x0000000a07077224 */ /* 0x020fc800078e0208 */
[----:B------:R-:W-:Y:S01]  /*0b90*/  IMAD R25, R6, R11, R7 ;  /* 0x0000000b06197224 */ /* 0x000fe200078e0207 */
[----:B------:R-:W-:Y:S06]  /*0ba0*/  BAR.SYNC.DEFER_BLOCKING 0x0 ;  /* 0x0000000000007b1d */ /* 0x000fec0000010000 */
.L_x_0:
[----:B------:R-:W0:Y:S01]  /*0bb0*/  LDC.64 R6, c[0x0][0x390] ;  /* 0x0000e400ff067b82 */ /* 0x000e220000000a00 */
[----:B------:R-:W-:-:S04]  /*0bc0*/  IMAD R3, R3, R0, R5 ;  /* 0x0000000003037224 */ /* 0x000fc800078e0205 */
[----:B0-----:R-:W-:-:S05]  /*0bd0*/  IMAD.WIDE R2, R3, 0x4, R6 ;  /* 0x0000000403027825 */ /* 0x001fca00078e0206 */
[----:B------:R-:W-:Y:S01]  /*0be0*/  STG.E desc[UR8][R2.64], R25 ;  /* 0x0000001902007986 */ /* 0x000fe2000c101908 */
[----:B------:R-:W-:Y:S05]  /*0bf0*/  EXIT ;  /* 0x000000000000794d */ /* 0x000fea0003800000 */
.L_x_3:
[----:B------:R-:W-:-:S00]  /*0c00*/  BRA `(.L_x_3) ;  /* 0xfffffffc00fc7947 */ /* 0x000fc0000383ffff */
[----:B------:R-:W-:-:S00]  /*0c10*/  NOP ;  /* 0x0000000000007918 */ /* 0x000fc00000000000 */
        /* <DEDUP_REMOVED lines=14> */
.L_x_5:


//--------------------- .text._Z10CopyMatrixPimS_mii --------------------------
	.section	.text._Z10CopyMatrixPimS_mii,"ax",@progbits
	.align	128
        .global         _Z10CopyMatrixPimS_mii
        .type           _Z10CopyMatrixPimS_mii,@function
        .size           _Z10CopyMatrixPimS_mii,(.L_x_6 - _Z10CopyMatrixPimS_mii)
        .other          _Z10CopyMatrixPimS_mii,@"STO_CUDA_ENTRY STV_DEFAULT"
_Z10CopyMatrixPimS_mii:
.text._Z10CopyMatrixPimS_mii:
[----:B------:R-:W-:Y:S01]  /*0000*/  LDC R1, c[0x0][0x37c] ;  /* 0x0000df00ff017b82 */ /* 0x000fe20000000800 */
[----:B------:R-:W0:Y:S07]  /*0010*/  S2R R2, SR_TID.Y ;  /* 0x0000000000027919 */ /* 0x000e2e0000002200 */
[----:B------:R-:W1:Y:S01]  /*0020*/  LDC R7, c[0x0][0x360] ;  /* 0x0000d800ff077b82 */ /* 0x000e620000000800 */
[----:B------:R-:W2:Y:S01]  /*0030*/  LDCU.64 UR6, c[0x0][0x3a0] ;  /* 0x00007400ff0677ac */ /* 0x000ea20008000a00 */
[----:B------:R-:W1:Y:S06]  /*0040*/  S2R R0, SR_TID.X ;  /* 0x0000000000007919 */ /* 0x000e6c0000002100 */
[----:B------:R-:W0:Y:S08]  /*0050*/  S2UR UR5, SR_CTAID.Y ;  /* 0x00000000000579c3 */ /* 0x000e300000002600 */
[----:B------:R-:W0:Y:S08]  /*0060*/  LDC R9, c[0x0][0x364] ;  /* 0x0000d900ff097b82 */ /* 0x000e300000000800 */
[----:B------:R-:W1:Y:S01]  /*0070*/  S2UR UR4, SR_CTAID.X ;  /* 0x00000000000479c3 */ /* 0x000e620000002500 */
[----:B0-----:R-:W-:-:S05]  /*0080*/  IMAD R9, R9, UR5, R2 ;  /* 0x0000000509097c24 */ /* 0x001fca000f8e0202 */
[----:B--2---:R-:W-:Y:S01]  /*0090*/  ISETP.GE.AND P0, PT, R9, UR7, PT ;  /* 0x0000000709007c0c */ /* 0x004fe2000bf06270 */
[----:B-1----:R-:W-:-:S05]  /*00a0*/  IMAD R7, R7, UR4, R0 ;  /* 0x0000000407077c24 */ /* 0x002fca000f8e0200 */
[----:B------:R-:W-:-:S13]  /*00b0*/  ISETP.GE.OR P0, PT, R7, UR6, P0 ;  /* 0x0000000607007c0c */ /* 0x000fda0008706670 */
[----:B------:R-:W-:Y:S05]  /*00c0*/  @P0 EXIT ;  /* 0x000000000000094d */ /* 0x000fea0003800000 */
[----:B------:R-:W0:Y:S01]  /*00d0*/  LDC.64 R2, c[0x0][0x380] ;  /* 0x0000e000ff027b82 */ /* 0x000e220000000a00 */
[----:B------:R-:W0:Y:S01]  /*00e0*/  LDCU.64 UR6, c[0x0][0x388] ;  /* 0x00007100ff0677ac */ /* 0x000e220008000a00 */
[----:B------:R-:W1:Y:S06]  /*00f0*/  LDCU.64 UR4, c[0x0][0x358] ;  /* 0x00006b00ff0477ac */ /* 0x000e6c0008000a00 */
[----:B------:R-:W2:Y:S01]  /*0100*/  LDC.64 R4, c[0x0][0x390] ;  /* 0x0000e400ff047b82 */ /* 0x000ea20000000a00 */
[----:B0-----:R-:W-:-:S04]  /*0110*/  IMAD.WIDE.U32 R2, R9, UR6, R2 ;  /* 0x0000000609027c25 */ /* 0x001fc8000f8e0002 */
[----:B------:R-:W-:Y:S01]  /*0120*/  IMAD R3, R9, UR7, R3 ;  /* 0x0000000709037c24 */ /* 0x000fe2000f8e0203 */
[----:B------:R-:W2:Y:S01]  /*0130*/  LDCU.64 UR6, c[0x0][0x398] ;  /* 0x00007300ff0677ac */ /* 0x000ea20008000a00 */
[----:B------:R-:W-:-:S06]  /*0140*/  IMAD.WIDE R2, R7, 0x4, R2 ;  /* 0x0000000407027825 */ /* 0x000fcc00078e0202 */
[----:B-1----:R-:W3:Y:S01]  /*0150*/  LDG.E R3, desc[UR4][R2.64] ;  /* 0x0000000402037981 */ /* 0x002ee2000c1e1900 */
[----:B--2---:R-:W-:-:S04]  /*0160*/  IMAD.WIDE.U32 R4, R9, UR6, R4 ;  /* 0x0000000609047c25 */ /* 0x004fc8000f8e0004 */
[----:B------:R-:W-:Y:S02]  /*0170*/  IMAD R5, R9, UR7, R5 ;  /* 0x0000000709057c24 */ /* 0x000fe4000f8e0205 */
[----:B------:R-:W-:-:S05]  /*0180*/  IMAD.WIDE R4, R7, 0x4, R4 ;  /* 0x0000000407047825 */ /* 0x000fca00078e0204 */
[----:B---3--:R-:W-:Y:S01]  /*0190*/  STG.E desc[UR4][R4.64], R3 ;  /* 0x0000000304007986 */ /* 0x008fe2000c101904 */
[----:B------:R-:W-:Y:S05]  /*01a0*/  EXIT ;  /* 0x000000000000794d */ /* 0x000fea0003800000 */
.L_x_4:
        /* <DEDUP_REMOVED lines=13> */
.L_x_6:


//--------------------- .nv.shared._Z20MultiplyMatrixSharedPiS_S_i --------------------------
	.section	.nv.shared._Z20MultiplyMatrixSharedPiS_S_i,"aw",@nobits
	.sectionflags	@""
	.align	4
.nv.shared._Z20MultiplyMatrixSharedPiS_S_i:
	.zero		3072


//--------------------- .nv.shared.reserved.0     --------------------------
	.section	.nv.shared.reserved.0,"aw",@nobits
	.weak		__nv_reservedSMEM_offset_0_alias
	.size		__nv_reservedSMEM_offset_0_alias, 0, 64
	.other		__nv_reservedSMEM_offset_0_alias,@"STO_CUDA_RESERVED_SHARED STV_DEFAULT"
__nv_reservedSMEM_offset_0_alias:
	.zero		0
	.zero		64


//--------------------- .nv.constant0._Z20MultiplyMatrixSharedPiS_S_i --------------------------
	.section	.nv.constant0._Z20MultiplyMatrixSharedPiS_S_i,"a",@progbits
	.sectionflags	@""
	.align	4
.nv.constant0._Z20MultiplyMatrixSharedPiS_S_i:
	.zero		924


//--------------------- .nv.constant0._Z10CopyMatrixPimS_mii --------------------------
	.section	.nv.constant0._Z10CopyMatrixPimS_mii,"a",@progbits
	.sectionflags	@""
	.align	4
.nv.constant0._Z10CopyMatrixPimS_mii:
	.zero		936


//--------------------- SYMBOLS --------------------------

	.type		.nv.reservedSmem.offset0,@object
	.size		.nv.reservedSmem.offset0,0x4
	.type		.nv.reservedSmem.cap,@object
	.size		.nv.reservedSmem.cap,0x4
